	.headerflags	@"EF_CUDA_TEXMODE_UNIFIED EF_CUDA_64BIT_ADDRESS EF_CUDA_ACCELERATORS EF_CUDA_SM90 EF_CUDA_VIRTUAL_SM(EF_CUDA_SM90)"
	.elftype	@"ET_EXEC"


//--------------------- .nv.info                  --------------------------
	.section	.nv.info,"",@"SHT_CUDA_INFO"
	.align	4


	//----- nvinfo : EIATTR_REGCOUNT
	.align		4
        /*0000*/ 	.byte	0x04, 0x2f
        /*0002*/ 	.short	(.L_1 - .L_0)
	.align		4
.L_0:
        /*0004*/ 	.word	index@(triton_per_fused__softmax_div_1)
        /*0008*/ 	.word	0x0000000e


	//----- nvinfo : EIATTR_MIN_STACK_SIZE
	.align		4
.L_1:
        /*000c*/ 	.byte	0x04, 0x12
        /*000e*/ 	.short	(.L_3 - .L_2)
	.align		4
.L_2:
        /*0010*/ 	.word	index@(triton_per_fused__softmax_div_1)
        /*0014*/ 	.word	0x00000000


	//----- nvinfo : EIATTR_FRAME_SIZE
	.align		4
.L_3:
        /*0018*/ 	.byte	0x04, 0x11
        /*001a*/ 	.short	(.L_5 - .L_4)
	.align		4
.L_4:
        /*001c*/ 	.word	index@(triton_per_fused__softmax_div_1)
        /*0020*/ 	.word	0x00000000


	//----- nvinfo : EIATTR_MIN_STACK_SIZE
	.align		4
.L_5:
        /*0024*/ 	.byte	0x04, 0x12
        /*0026*/ 	.short	(.L_7 - .L_6)
	.align		4
.L_6:
        /*0028*/ 	.word	index@(triton_per_fused__softmax_div_1)
        /*002c*/ 	.word	0x00000000
.L_7:


//--------------------- .nv.info.triton_per_fused__softmax_div_1 --------------------------
	.section	.nv.info.triton_per_fused__softmax_div_1,"",@"SHT_CUDA_INFO"
	.sectionflags	@""
	.align	4


	//----- nvinfo : EIATTR_CUDA_API_VERSION
	.align		4
        /*0000*/ 	.byte	0x04, 0x37
        /*0002*/ 	.short	(.L_9 - .L_8)
.L_8:
        /*0004*/ 	.word	0x0000007c


	//----- nvinfo : EIATTR_KPARAM_INFO
	.align		4
.L_9:
        /*0008*/ 	.byte	0x04, 0x17
        /*000a*/ 	.short	(.L_11 - .L_10)
.L_10:
        /*000c*/ 	.word	0x00000000
        /*0010*/ 	.short	0x0002
        /*0012*/ 	.short	0x000c
        /*0014*/ 	.byte	0x00, 0xf0, 0x11, 0x00


	//----- nvinfo : EIATTR_KPARAM_INFO
	.align		4
.L_11:
        /*0018*/ 	.byte	0x04, 0x17
        /*001a*/ 	.short	(.L_13 - .L_12)
.L_12:
        /*001c*/ 	.word	0x00000000
        /*0020*/ 	.short	0x0001
        /*0022*/ 	.short	0x0008
        /*0024*/ 	.byte	0x00, 0xf0, 0x11, 0x00


	//----- nvinfo : EIATTR_KPARAM_INFO
	.align		4
.L_13:
        /*0028*/ 	.byte	0x04, 0x17
        /*002a*/ 	.short	(.L_15 - .L_14)
.L_14:
        /*002c*/ 	.word	0x00000000
        /*0030*/ 	.short	0x0000
        /*0032*/ 	.short	0x0000
        /*0034*/ 	.byte	0x00, 0xf4, 0x21, 0x00


	//----- nvinfo : EIATTR_SPARSE_MMA_MASK
	.align		4
.L_15:
        /*0038*/ 	.byte	0x03, 0x50
        /*003a*/ 	.short	0x0000


	//----- nvinfo : EIATTR_MAXREG_COUNT
	.align		4
        /*003c*/ 	.byte	0x03, 0x1b
        /*003e*/ 	.short	0x00ff


	//----- nvinfo : EIATTR_COOP_GROUP_MASK_REGIDS
	.align		4
        /*0040*/ 	.byte	0x04, 0x29
        /*0042*/ 	.short	(.L_17 - .L_16)


	//   ....[0]....
.L_16:
        /*0044*/ 	.word	0xffffffff


	//   ....[1]....
        /*0048*/ 	.word	0xffffffff


	//   ....[2]....
        /*004c*/ 	.word	0xffffffff


	//   ....[3]....
        /*0050*/ 	.word	0xffffffff


	//   ....[4]....
        /*0054*/ 	.word	0xffffffff


	//   ....[5]....
        /*0058*/ 	.word	0xffffffff


	//   ....[6]....
        /*005c*/ 	.word	0xffffffff


	//   ....[7]....
        /*0060*/ 	.word	0xffffffff


	//----- nvinfo : EIATTR_COOP_GROUP_INSTR_OFFSETS
	.align		4
.L_17:
        /*0064*/ 	.byte	0x04, 0x28
        /*0066*/ 	.short	(.L_19 - .L_18)


	//   ....[0]....
.L_18:
        /*0068*/ 	.word	0x00000100


	//   ....[1]....
        /*006c*/ 	.word	0x00000140


	//   ....[2]....
        /*0070*/ 	.word	0x00000180


	//   ....[3]....
        /*0074*/ 	.word	0x000001c0


	//   ....[4]....
        /*0078*/ 	.word	0x00000280


	//   ....[5]....
        /*007c*/ 	.word	0x000002b0


	//   ....[6]....
        /*0080*/ 	.word	0x000002d0


	//   ....[7]....
        /*0084*/ 	.word	0x000002f0


	//----- nvinfo : EIATTR_EXIT_INSTR_OFFSETS
	.align		4
.L_19:
        /*0088*/ 	.byte	0x04, 0x1c
        /*008a*/ 	.short	(.L_21 - .L_20)


	//   ....[0]....
.L_20:
        /*008c*/ 	.word	0x00000390


	//   ....[1]....
        /*0090*/ 	.word	0x000003b0


	//----- nvinfo : EIATTR_REQNTID
	.align		4
.L_21:
        /*0094*/ 	.byte	0x04, 0x10
        /*0096*/ 	.short	(.L_23 - .L_22)
.L_22:
        /*0098*/ 	.word	0x00000040
        /*009c*/ 	.word	0x00000001
        /*00a0*/ 	.word	0x00000001


	//----- nvinfo : EIATTR_CBANK_PARAM_SIZE
	.align		4
.L_23:
        /*00a4*/ 	.byte	0x03, 0x19
        /*00a6*/ 	.short	0x0010


	//----- nvinfo : EIATTR_PARAM_CBANK
	.align		4
        /*00a8*/ 	.byte	0x04, 0x0a
        /*00aa*/ 	.short	(.L_25 - .L_24)
	.align		4
.L_24:
        /*00ac*/ 	.word	index@(.nv.constant0.triton_per_fused__softmax_div_1)
        /*00b0*/ 	.short	0x0210
        /*00b2*/ 	.short	0x0010


	//----- nvinfo : EIATTR_SW_WAR
	.align		4
.L_25:
        /*00b4*/ 	.byte	0x04, 0x36
        /*00b6*/ 	.short	(.L_27 - .L_26)
.L_26:
        /*00b8*/ 	.word	0x00000008
.L_27:


//--------------------- .nv.callgraph             --------------------------
	.section	.nv.callgraph,"",@"SHT_CUDA_CALLGRAPH"
	.align	4
	.sectionentsize	8
	.align		4
        /*0000*/ 	.word	0x00000000
	.align		4
        /*0004*/ 	.word	0xffffffff
	.align		4
        /*0008*/ 	.word	0x00000000
	.align		4
        /*000c*/ 	.word	0xfffffffe
	.align		4
        /*0010*/ 	.word	0x00000000
	.align		4
        /*0014*/ 	.word	0xfffffffd
	.align		4
        /*0018*/ 	.word	0x00000000
	.align		4
        /*001c*/ 	.word	0xfffffffc


//--------------------- .text.triton_per_fused__softmax_div_1 --------------------------
	.section	.text.triton_per_fused__softmax_div_1,"ax",@progbits
	.align	128
        .global         triton_per_fused__softmax_div_1
        .type           triton_per_fused__softmax_div_1,@function
        .size           triton_per_fused__softmax_div_1,(.L_x_2 - triton_per_fused__softmax_div_1)
        .other          triton_per_fused__softmax_div_1,@"STO_CUDA_ENTRY STV_DEFAULT"
triton_per_fused__softmax_div_1:
.text.triton_per_fused__softmax_div_1:
[----:B------:R-:W0:Y:S02]  /*0000*/  LDC R1, c[0x0][0x28] ;  /* 0x00000a00ff017b82 */ /* 0x000e240000000800 */
[----:B------:R-:W1:Y:S01]  /*0010*/  S2R R0, SR_CTAID.X ;  /* 0x0000000000007919 */ /* 0x000e620000002500 */
[----:B------:R-:W2:Y:S01]  /*0020*/  LDC.64 R2, c[0x0][0x210] ;  /* 0x00008400ff027b82 */ /* 0x000ea20000000a00 */
[----:B------:R-:W-:Y:S01]  /*0030*/  ULDC.64 UR4, c[0x0][0x208] ;  /* 0x0000820000047ab9 */ /* 0x000fe20000000a00 */
[----:B------:R-:W-:Y:S01]  /*0040*/  IMAD.MOV.U32 R4, RZ, RZ, RZ ;  /* 0x000000ffff047224 */ /* 0x000fe200078e00ff */
[----:B------:R-:W3:Y:S01]  /*0050*/  S2R R11, SR_TID.X ;  /* 0x00000000000b7919 */ /* 0x000ee20000002100 */
[----:B-1----:R-:W-:Y:S02]  /*0060*/  ISETP.GE.AND P0, PT, R0, 0x40, PT ;  /* 0x000000400000780c */ /* 0x002fe40003f06270 */
[----:B---3--:R-:W-:-:S05]  /*0070*/  LOP3.LUT R5, R11, 0xf, RZ, 0xc0, !PT ;  /* 0x0000000f0b057812 */ /* 0x008fca00078ec0ff */
[----:B------:R-:W-:-:S04]  /*0080*/  IMAD R5, R0, 0x10, R5 ;  /* 0x0000001000057824 */ /* 0x000fc800078e0205 */
[----:B--2---:R-:W-:Y:S02]  /*0090*/  IMAD.WIDE R2, R5, 0x4, R2 ;  /* 0x0000000405027825 */ /* 0x004fe400078e0202 */
[----:B------:R-:W-:Y:S05]  /*00a0*/  @P0 BRA `(.L_x_0) ;  /* 0x0000000000040947 */ /* 0x000fea0003800000 */
[----:B------:R1:W5:Y:S02]  /*00b0*/  LDG.E R4, desc[UR4][R2.64] ;  /* 0x0000000402047981 */ /* 0x000364000c1e1900 */
.L_x_0:
[----:B-----5:R-:W-:-:S05]  /*00c0*/  SEL R4, R4, RZ, !P0 ;  /* 0x000000ff04047207 */ /* 0x020fca0004000000 */
[----:B------:R-:W-:-:S05]  /*00d0*/  FMUL R5, R4, 0.70710676908493041992 ;  /* 0x3f3504f304057820 */ /* 0x000fca0000400000 */
[----:B------:R-:W-:-:S04]  /*00e0*/  FSEL R5, R5, -INF , !P0 ;  /* 0xff80000005057808 */ /* 0x000fc80004000000 */
[C---:B------:R-:W-:Y:S01]  /*00f0*/  FSETP.NAN.AND P2, PT, R5.reuse, R5, PT ;  /* 0x000000050500720b */ /* 0x040fe20003f48000 */
[----:B------:R-:W2:Y:S02]  /*0100*/  SHFL.BFLY PT, R6, R5, 0x8, 0x1f ;  /* 0x0d001f0005067f89 */ /* 0x000ea400000e0000 */
[----:B--2---:R-:W-:-:S13]  /*0110*/  FSETP.GT.AND P1, PT, R5, R6, PT ;  /* 0x000000060500720b */ /* 0x004fda0003f24000 */
[----:B------:R-:W-:-:S04]  /*0120*/  @!P1 FSEL R5, R5, R6, P2 ;  /* 0x0000000605059208 */ /* 0x000fc80001000000 */
        /* <DEDUP_REMOVED lines=11> */
[----:B------:R-:W-:-:S05]  /*01e0*/  @!P1 FSEL R5, R5, R6, P2 ;  /* 0x0000000605059208 */ /* 0x000fca0001000000 */
[----:B------:R-:W-:-:S04]  /*01f0*/  FFMA R4, R4, 0.70710676908493041992, -R5 ;  /* 0x3f3504f304047823 */ /* 0x000fc80000000805 */
[----:B------:R-:W-:-:S04]  /*0200*/  FMUL R4, R4, 0.25 ;  /* 0x3e80000004047820 */ /* 0x000fc80000400000 */
[----:B------:R-:W-:-:S05]  /*0210*/  FMUL R4, R4, 1.4426950216293334961 ;  /* 0x3fb8aa3b04047820 */ /* 0x000fca0000400000 */
[----:B------:R-:W-:-:S13]  /*0220*/  FSETP.GEU.AND P1, PT, R4, -126, PT ;  /* 0xc2fc00000400780b */ /* 0x000fda0003f2e000 */
[----:B------:R-:W-:-:S04]  /*0230*/  @!P1 FMUL R4, R4, 0.5 ;  /* 0x3f00000004049820 */ /* 0x000fc80000400000 */
[----:B------:R-:W2:Y:S02]  /*0240*/  MUFU.EX2 R6, R4 ;  /* 0x0000000400067308 */ /* 0x000ea40000000800 */
[----:B--2---:R-:W-:-:S05]  /*0250*/  @!P1 FMUL R6, R6, R6 ;  /* 0x0000000606069220 */ /* 0x004fca0000400000 */
[----:B------:R-:W-:Y:S02]  /*0260*/  FSEL R5, R6, RZ, !P0 ;  /* 0x000000ff06057208 */ /* 0x000fe40004000000 */
[----:B------:R-:W-:-:S03]  /*0270*/  LOP3.LUT P0, RZ, R11, 0x30, RZ, 0xc0, !PT ;  /* 0x000000300bff7812 */ /* 0x000fc6000780c0ff */
[----:B------:R-:W2:Y:S01]  /*0280*/  SHFL.BFLY PT, R8, R5, 0x8, 0x1f ;  /* 0x0d001f0005087f89 */ /* 0x000ea200000e0000 */
[----:B------:R-:W-:Y:S01]  /*0290*/  ISETP.LT.AND P0, PT, R0, 0x40, !P0 ;  /* 0x000000400000780c */ /* 0x000fe20004701270 */
[----:B--2---:R-:W-:-:S05]  /*02a0*/  FADD R8, R5, R8 ;  /* 0x0000000805087221 */ /* 0x004fca0000000000 */
[----:B------:R-:W2:Y:S02]  /*02b0*/  SHFL.BFLY PT, R7, R8, 0x4, 0x1f ;  /* 0x0c801f0008077f89 */ /* 0x000ea400000e0000 */
[----:B--2---:R-:W-:-:S05]  /*02c0*/  FADD R7, R8, R7 ;  /* 0x0000000708077221 */ /* 0x004fca0000000000 */
[----:B------:R-:W2:Y:S02]  /*02d0*/  SHFL.BFLY PT, R10, R7, 0x2, 0x1f ;  /* 0x0c401f00070a7f89 */ /* 0x000ea400000e0000 */
[----:B--2---:R-:W-:-:S05]  /*02e0*/  FADD R10, R7, R10 ;  /* 0x0000000a070a7221 */ /* 0x004fca0000000000 */
[----:B------:R-:W2:Y:S02]  /*02f0*/  SHFL.BFLY PT, R9, R10, 0x1, 0x1f ;  /* 0x0c201f000a097f89 */ /* 0x000ea400000e0000 */
[----:B--2---:R-:W-:-:S05]  /*0300*/  FADD R9, R10, R9 ;  /* 0x000000090a097221 */ /* 0x004fca0000000000 */
[C---:B------:R-:W-:Y:S02]  /*0310*/  FSETP.GT.AND P2, PT, |R9|.reuse, 8.50705917302346158658e+37, PT ;  /* 0x7e8000000900780b */ /* 0x040fe40003f44200 */
[----:B------:R-:W-:-:S11]  /*0320*/  FSETP.GEU.AND P1, PT, |R9|, 1.175494350822287508e-38, PT ;  /* 0x008000000900780b */ /* 0x000fd60003f2e200 */
[----:B------:R-:W-:Y:S01]  /*0330*/  @P2 FMUL R9, R9, 0.25 ;  /* 0x3e80000009092820 */ /* 0x000fe20000400000 */
[----:B------:R-:W-:-:S03]  /*0340*/  @P2 FMUL R6, R6, 0.25 ;  /* 0x3e80000006062820 */ /* 0x000fc60000400000 */
[----:B------:R-:W-:Y:S01]  /*0350*/  @!P1 FMUL R9, R9, 16777216 ;  /* 0x4b80000009099820 */ /* 0x000fe20000400000 */
[----:B------:R-:W-:-:S05]  /*0360*/  @!P1 FMUL R6, R6, 16777216 ;  /* 0x4b80000006069820 */ /* 0x000fca0000400000 */
[----:B------:R-:W2:Y:S02]  /*0370*/  MUFU.RCP R9, R9 ;  /* 0x0000000900097308 */ /* 0x000ea40000001000 */
[----:B--2---:R-:W-:Y:S01]  /*0380*/  FMUL R5, R9, R6 ;  /* 0x0000000609057220 */ /* 0x004fe20000400000 */
[----:B------:R-:W-:Y:S06]  /*0390*/  @!P0 EXIT ;  /* 0x000000000000894d */ /* 0x000fec0003800000 */
[----:B------:R-:W-:Y:S01]  /*03a0*/  STG.E desc[UR4][R2.64], R5 ;  /* 0x0000000502007986 */ /* 0x000fe2000c101904 */
[----:B------:R-:W-:Y:S05]  /*03b0*/  EXIT ;  /* 0x000000000000794d */ /* 0x000fea0003800000 */
.L_x_1:
[----:B------:R-:W-:-:S00]  /*03c0*/  BRA `(.L_x_1) ;  /* 0xfffffffc00fc7947 */ /* 0x000fc0000383ffff */
[----:B------:R-:W-:-:S00]  /*03d0*/  NOP ;  /* 0x0000000000007918 */ /* 0x000fc00000000000 */
        /* <DEDUP_REMOVED lines=10> */
.L_x_2:


//--------------------- .nv.constant0.triton_per_fused__softmax_div_1 --------------------------
	.section	.nv.constant0.triton_per_fused__softmax_div_1,"a",@progbits
	.sectionflags	@""
	.align	4
.nv.constant0.triton_per_fused__softmax_div_1:
	.zero		544
